//
// Generated by NVIDIA NVVM Compiler
//
// Compiler Build ID: CL-36424714
// Cuda compilation tools, release 13.0, V13.0.88
// Based on NVVM 20.0.0
//

.version 9.0
.target sm_100
.address_size 64

	// .globl	_Z13kernel_singlePiiiiiii

.visible .entry _Z13kernel_singlePiiiiiii(
	.param .u64 .ptr .align 1 _Z13kernel_singlePiiiiiii_param_0,
	.param .u32 _Z13kernel_singlePiiiiiii_param_1,
	.param .u32 _Z13kernel_singlePiiiiiii_param_2,
	.param .u32 _Z13kernel_singlePiiiiiii_param_3,
	.param .u32 _Z13kernel_singlePiiiiiii_param_4,
	.param .u32 _Z13kernel_singlePiiiiiii_param_5,
	.param .u32 _Z13kernel_singlePiiiiiii_param_6
)
{
	.reg .pred 	%p<4>;
	.reg .b32 	%r<26>;
	.reg .b64 	%rd<9>;

	ld.param.u64 	%rd1, [_Z13kernel_singlePiiiiiii_param_0];
	ld.param.u32 	%r3, [_Z13kernel_singlePiiiiiii_param_1];
	ld.param.u32 	%r5, [_Z13kernel_singlePiiiiiii_param_2];
	ld.param.u32 	%r6, [_Z13kernel_singlePiiiiiii_param_3];
	ld.param.u32 	%r7, [_Z13kernel_singlePiiiiiii_param_4];
	ld.param.u32 	%r8, [_Z13kernel_singlePiiiiiii_param_5];
	ld.param.u32 	%r4, [_Z13kernel_singlePiiiiiii_param_6];
	mov.u32 	%r9, %ntid.x;
	mov.u32 	%r10, %ctaid.x;
	mov.u32 	%r11, %tid.x;
	mad.lo.s32 	%r12, %r9, %r10, %r11;
	add.s32 	%r1, %r12, %r6;
	mov.u32 	%r13, %ntid.y;
	mov.u32 	%r14, %ctaid.y;
	mov.u32 	%r15, %tid.y;
	mad.lo.s32 	%r16, %r13, %r14, %r15;
	add.s32 	%r2, %r16, %r5;
	setp.ge.s32 	%p1, %r2, %r7;
	setp.ge.s32 	%p2, %r1, %r8;
	or.pred  	%p3, %p1, %p2;
	@%p3 bra 	$L__BB0_2;
	cvta.to.global.u64 	%rd2, %rd1;
	mul.lo.s32 	%r17, %r2, %r3;
	add.s32 	%r18, %r17, %r1;
	mul.wide.s32 	%rd3, %r18, 4;
	add.s64 	%rd4, %rd2, %rd3;
	ld.global.u32 	%r19, [%rd4];
	add.s32 	%r20, %r4, %r17;
	mul.wide.s32 	%rd5, %r20, 4;
	add.s64 	%rd6, %rd2, %rd5;
	ld.global.u32 	%r21, [%rd6];
	mad.lo.s32 	%r22, %r4, %r3, %r1;
	mul.wide.s32 	%rd7, %r22, 4;
	add.s64 	%rd8, %rd2, %rd7;
	ld.global.u32 	%r23, [%rd8];
	add.s32 	%r24, %r23, %r21;
	min.s32 	%r25, %r19, %r24;
	st.global.u32 	[%rd4], %r25;
$L__BB0_2:
	ret;

}
	// .globl	_Z15kernel_multiplePiiiiiiii
.visible .entry _Z15kernel_multiplePiiiiiiii(
	.param .u64 .ptr .align 1 _Z15kernel_multiplePiiiiiiii_param_0,
	.param .u32 _Z15kernel_multiplePiiiiiiii_param_1,
	.param .u32 _Z15kernel_multiplePiiiiiiii_param_2,
	.param .u32 _Z15kernel_multiplePiiiiiiii_param_3,
	.param .u32 _Z15kernel_multiplePiiiiiiii_param_4,
	.param .u32 _Z15kernel_multiplePiiiiiiii_param_5,
	.param .u32 _Z15kernel_multiplePiiiiiiii_param_6,
	.param .u32 _Z15kernel_multiplePiiiiiiii_param_7
)
{
	.reg .pred 	%p<13>;
	.reg .b32 	%r<139>;
	.reg .b64 	%rd<35>;

	ld.param.u64 	%rd3, [_Z15kernel_multiplePiiiiiiii_param_0];
	ld.param.u32 	%r39, [_Z15kernel_multiplePiiiiiiii_param_1];
	ld.param.u32 	%r43, [_Z15kernel_multiplePiiiiiiii_param_2];
	ld.param.u32 	%r40, [_Z15kernel_multiplePiiiiiiii_param_3];
	ld.param.u32 	%r44, [_Z15kernel_multiplePiiiiiiii_param_4];
	ld.param.u32 	%r45, [_Z15kernel_multiplePiiiiiiii_param_5];
	ld.param.u32 	%r130, [_Z15kernel_multiplePiiiiiiii_param_6];
	ld.param.u32 	%r42, [_Z15kernel_multiplePiiiiiiii_param_7];
	cvta.to.global.u64 	%rd1, %rd3;
	mov.u32 	%r46, %ntid.x;
	mov.u32 	%r47, %ctaid.x;
	mul.lo.s32 	%r1, %r46, %r47;
	mov.u32 	%r2, %tid.x;
	add.s32 	%r48, %r1, %r2;
	add.s32 	%r3, %r48, %r40;
	mov.u32 	%r49, %ntid.y;
	mov.u32 	%r50, %ctaid.y;
	mov.u32 	%r51, %tid.y;
	mad.lo.s32 	%r52, %r49, %r50, %r51;
	add.s32 	%r4, %r52, %r43;
	setp.ge.s32 	%p1, %r4, %r44;
	setp.ge.s32 	%p2, %r3, %r45;
	or.pred  	%p3, %p1, %p2;
	@%p3 bra 	$L__BB1_14;
	mul.lo.s32 	%r5, %r4, %r39;
	add.s32 	%r53, %r5, %r3;
	mul.wide.s32 	%rd4, %r53, 4;
	add.s64 	%rd2, %rd1, %rd4;
	ld.global.u32 	%r138, [%rd2];
	setp.ge.s32 	%p4, %r130, %r42;
	@%p4 bra 	$L__BB1_13;
	sub.s32 	%r7, %r42, %r130;
	and.b32  	%r8, %r7, 7;
	sub.s32 	%r55, %r130, %r42;
	setp.gt.u32 	%p5, %r55, -8;
	@%p5 bra 	$L__BB1_5;
	add.s32 	%r56, %r2, %r40;
	add.s32 	%r57, %r56, %r1;
	mad.lo.s32 	%r126, %r130, %r39, %r57;
	shl.b32 	%r10, %r39, 3;
	add.s32 	%r125, %r130, %r5;
	and.b32  	%r58, %r7, -8;
	neg.s32 	%r124, %r58;
	mul.wide.s32 	%rd9, %r39, 4;
$L__BB1_4:
	.pragma "nounroll";
	mul.wide.s32 	%rd5, %r125, 4;
	add.s64 	%rd6, %rd1, %rd5;
	ld.global.u32 	%r59, [%rd6];
	mul.wide.s32 	%rd7, %r126, 4;
	add.s64 	%rd8, %rd1, %rd7;
	ld.global.u32 	%r60, [%rd8];
	add.s32 	%r61, %r60, %r59;
	min.s32 	%r62, %r138, %r61;
	ld.global.u32 	%r63, [%rd6+4];
	add.s64 	%rd10, %rd8, %rd9;
	ld.global.u32 	%r64, [%rd10];
	add.s32 	%r65, %r64, %r63;
	min.s32 	%r66, %r62, %r65;
	ld.global.u32 	%r67, [%rd6+8];
	add.s64 	%rd11, %rd10, %rd9;
	ld.global.u32 	%r68, [%rd11];
	add.s32 	%r69, %r68, %r67;
	min.s32 	%r70, %r66, %r69;
	ld.global.u32 	%r71, [%rd6+12];
	add.s64 	%rd12, %rd11, %rd9;
	ld.global.u32 	%r72, [%rd12];
	add.s32 	%r73, %r72, %r71;
	min.s32 	%r74, %r70, %r73;
	ld.global.u32 	%r75, [%rd6+16];
	add.s64 	%rd13, %rd12, %rd9;
	ld.global.u32 	%r76, [%rd13];
	add.s32 	%r77, %r76, %r75;
	min.s32 	%r78, %r74, %r77;
	ld.global.u32 	%r79, [%rd6+20];
	add.s64 	%rd14, %rd13, %rd9;
	ld.global.u32 	%r80, [%rd14];
	add.s32 	%r81, %r80, %r79;
	min.s32 	%r82, %r78, %r81;
	ld.global.u32 	%r83, [%rd6+24];
	add.s64 	%rd15, %rd14, %rd9;
	ld.global.u32 	%r84, [%rd15];
	add.s32 	%r85, %r84, %r83;
	min.s32 	%r86, %r82, %r85;
	ld.global.u32 	%r87, [%rd6+28];
	add.s64 	%rd16, %rd15, %rd9;
	ld.global.u32 	%r88, [%rd16];
	add.s32 	%r89, %r88, %r87;
	min.s32 	%r138, %r86, %r89;
	add.s32 	%r130, %r130, 8;
	add.s32 	%r126, %r126, %r10;
	add.s32 	%r125, %r125, 8;
	add.s32 	%r124, %r124, 8;
	setp.ne.s32 	%p6, %r124, 0;
	@%p6 bra 	$L__BB1_4;
$L__BB1_5:
	setp.eq.s32 	%p7, %r8, 0;
	@%p7 bra 	$L__BB1_13;
	and.b32  	%r26, %r7, 3;
	setp.lt.u32 	%p8, %r8, 4;
	@%p8 bra 	$L__BB1_8;
	add.s32 	%r91, %r130, %r5;
	mul.wide.s32 	%rd17, %r91, 4;
	add.s64 	%rd18, %rd1, %rd17;
	ld.global.u32 	%r92, [%rd18];
	mad.lo.s32 	%r93, %r130, %r39, %r3;
	mul.wide.s32 	%rd19, %r93, 4;
	add.s64 	%rd20, %rd1, %rd19;
	ld.global.u32 	%r94, [%rd20];
	add.s32 	%r95, %r94, %r92;
	min.s32 	%r96, %r138, %r95;
	ld.global.u32 	%r97, [%rd18+4];
	mul.wide.s32 	%rd21, %r39, 4;
	add.s64 	%rd22, %rd20, %rd21;
	ld.global.u32 	%r98, [%rd22];
	add.s32 	%r99, %r98, %r97;
	min.s32 	%r100, %r96, %r99;
	ld.global.u32 	%r101, [%rd18+8];
	add.s64 	%rd23, %rd22, %rd21;
	ld.global.u32 	%r102, [%rd23];
	add.s32 	%r103, %r102, %r101;
	min.s32 	%r104, %r100, %r103;
	ld.global.u32 	%r105, [%rd18+12];
	add.s64 	%rd24, %rd23, %rd21;
	ld.global.u32 	%r106, [%rd24];
	add.s32 	%r107, %r106, %r105;
	min.s32 	%r138, %r104, %r107;
	add.s32 	%r130, %r130, 4;
$L__BB1_8:
	setp.eq.s32 	%p9, %r26, 0;
	@%p9 bra 	$L__BB1_13;
	setp.eq.s32 	%p10, %r26, 1;
	@%p10 bra 	$L__BB1_11;
	add.s32 	%r109, %r130, %r5;
	mul.wide.s32 	%rd25, %r109, 4;
	add.s64 	%rd26, %rd1, %rd25;
	ld.global.u32 	%r110, [%rd26];
	mad.lo.s32 	%r111, %r130, %r39, %r3;
	mul.wide.s32 	%rd27, %r111, 4;
	add.s64 	%rd28, %rd1, %rd27;
	ld.global.u32 	%r112, [%rd28];
	add.s32 	%r113, %r112, %r110;
	min.s32 	%r114, %r138, %r113;
	ld.global.u32 	%r115, [%rd26+4];
	mul.wide.s32 	%rd29, %r39, 4;
	add.s64 	%rd30, %rd28, %rd29;
	ld.global.u32 	%r116, [%rd30];
	add.s32 	%r117, %r116, %r115;
	min.s32 	%r138, %r114, %r117;
	add.s32 	%r130, %r130, 2;
$L__BB1_11:
	and.b32  	%r118, %r7, 1;
	setp.eq.b32 	%p11, %r118, 1;
	not.pred 	%p12, %p11;
	@%p12 bra 	$L__BB1_13;
	add.s32 	%r119, %r130, %r5;
	mul.wide.s32 	%rd31, %r119, 4;
	add.s64 	%rd32, %rd1, %rd31;
	ld.global.u32 	%r120, [%rd32];
	mad.lo.s32 	%r121, %r130, %r39, %r3;
	mul.wide.s32 	%rd33, %r121, 4;
	add.s64 	%rd34, %rd1, %rd33;
	ld.global.u32 	%r122, [%rd34];
	add.s32 	%r123, %r122, %r120;
	min.s32 	%r138, %r138, %r123;
$L__BB1_13:
	st.global.u32 	[%rd2], %r138;
$L__BB1_14:
	ret;

}


// ===== COMPILED SASS (sm_100) =====

	.target	sm_100

	.elftype	@"ET_EXEC"


//--------------------- .note.nv.tkinfo           --------------------------
	.section	.note.nv.tkinfo,"",@"SHT_NOTE"
	.sectionflags	@"SHF_NOTE_NV_TKINFO"
	.tkinfo
        /*0018*/ 	.word	0x00000002
        /*0030*/ 	.string	""
        /*0030*/ 	.string	"ptxas"
        /*0030*/ 	.string	"Cuda compilation tools, release 13.0, V13.0.88"
        /*0030*/ 	.string	"Build cuda_13.0.r13.0/compiler.36424714_0"
        /*0030*/ 	.string	"-arch sm_100 -m 64 "



//--------------------- .note.nv.cuinfo           --------------------------
	.section	.note.nv.cuinfo,"",@"SHT_NOTE"
	.sectionflags	@"SHF_NOTE_NV_CUINFO"
        /*0018*/ 	.short	0x0002
        /*001a*/ 	.short	0x0064
        /*001c*/ 	.short	0x0082
	.zero		2


//--------------------- .nv.info                  --------------------------
	.section	.nv.info,"",@"SHT_CUDA_INFO"
	.align	4


	//----- nvinfo : EIATTR_REGCOUNT
	.align		4
        /*0000*/ 	.byte	0x04, 0x2f
        /*0002*/ 	.short	(.L_1 - .L_0)
	.align		4
.L_0:
        /*0004*/ 	.word	index@(_Z13kernel_singlePiiiiiii)
        /*0008*/ 	.word	0x0000000e


	//----- nvinfo : EIATTR_FRAME_SIZE
	.align		4
.L_1:
        /*000c*/ 	.byte	0x04, 0x11
        /*000e*/ 	.short	(.L_3 - .L_2)
	.align		4
.L_2:
        /*0010*/ 	.word	index@(_Z13kernel_singlePiiiiiii)
        /*0014*/ 	.word	0x00000000


	//----- nvinfo : EIATTR_REGCOUNT
	.align		4
.L_3:
        /*0018*/ 	.byte	0x04, 0x2f
        /*001a*/ 	.short	(.L_5 - .L_4)
	.align		4
.L_4:
        /*001c*/ 	.word	index@(_Z15kernel_multiplePiiiiiiii)
        /*0020*/ 	.word	0x00000020


	//----- nvinfo : EIATTR_FRAME_SIZE
	.align		4
.L_5:
        /*0024*/ 	.byte	0x04, 0x11
        /*0026*/ 	.short	(.L_7 - .L_6)
	.align		4
.L_6:
        /*0028*/ 	.word	index@(_Z15kernel_multiplePiiiiiiii)
        /*002c*/ 	.word	0x00000000


	//----- nvinfo : EIATTR_MIN_STACK_SIZE
	.align		4
.L_7:
        /*0030*/ 	.byte	0x04, 0x12
        /*0032*/ 	.short	(.L_9 - .L_8)
	.align		4
.L_8:
        /*0034*/ 	.word	index@(_Z15kernel_multiplePiiiiiiii)
        /*0038*/ 	.word	0x00000000


	//----- nvinfo : EIATTR_MIN_STACK_SIZE
	.align		4
.L_9:
        /*003c*/ 	.byte	0x04, 0x12
        /*003e*/ 	.short	(.L_11 - .L_10)
	.align		4
.L_10:
        /*0040*/ 	.word	index@(_Z13kernel_singlePiiiiiii)
        /*0044*/ 	.word	0x00000000
.L_11:


//--------------------- .nv.compat                --------------------------
	.section	.nv.compat,"",@"SHT_CUDA_COMPAT_INFO"
	.align	4
        /*0000*/ 	.byte	0x02, 0x09, 0x00, 0x00, 0x02, 0x02, 0x01, 0x00, 0x02, 0x05, 0x05, 0x00, 0x03, 0x07, 0x01, 0x01
        /*0010*/ 	.byte	0x02, 0x03, 0x00, 0x00, 0x02, 0x06, 0x01, 0x00, 0x04, 0x0b, 0x08, 0x00, 0x09, 0x00, 0x00, 0x00
        /*0020*/ 	.byte	0x00, 0x00, 0x00, 0x00


//--------------------- .nv.info._Z15kernel_multiplePiiiiiiii --------------------------
	.section	.nv.info._Z15kernel_multiplePiiiiiiii,"",@"SHT_CUDA_INFO"
	.sectionflags	@""
	.align	4


	//----- nvinfo : EIATTR_CUDA_API_VERSION
	.align		4
        /*0000*/ 	.byte	0x04, 0x37
        /*0002*/ 	.short	(.L_13 - .L_12)
.L_12:
        /*0004*/ 	.word	0x00000082


	//----- nvinfo : EIATTR_KPARAM_INFO
	.align		4
.L_13:
        /*0008*/ 	.byte	0x04, 0x17
        /*000a*/ 	.short	(.L_15 - .L_14)
.L_14:
        /*000c*/ 	.word	0x00000000
        /*0010*/ 	.short	0x0007
        /*0012*/ 	.short	0x0020
        /*0014*/ 	.byte	0x00, 0xf0, 0x11, 0x00


	//----- nvinfo : EIATTR_KPARAM_INFO
	.align		4
.L_15:
        /*0018*/ 	.byte	0x04, 0x17
        /*001a*/ 	.short	(.L_17 - .L_16)
.L_16:
        /*001c*/ 	.word	0x00000000
        /*0020*/ 	.short	0x0006
        /*0022*/ 	.short	0x001c
        /*0024*/ 	.byte	0x00, 0xf0, 0x11, 0x00


	//----- nvinfo : EIATTR_KPARAM_INFO
	.align		4
.L_17:
        /*0028*/ 	.byte	0x04, 0x17
        /*002a*/ 	.short	(.L_19 - .L_18)
.L_18:
        /*002c*/ 	.word	0x00000000
        /*0030*/ 	.short	0x0005
        /*0032*/ 	.short	0x0018
        /*0034*/ 	.byte	0x00, 0xf0, 0x11, 0x00


	//----- nvinfo : EIATTR_KPARAM_INFO
	.align		4
.L_19:
        /*0038*/ 	.byte	0x04, 0x17
        /*003a*/ 	.short	(.L_21 - .L_20)
.L_20:
        /*003c*/ 	.word	0x00000000
        /*0040*/ 	.short	0x0004
        /*0042*/ 	.short	0x0014
        /*0044*/ 	.byte	0x00, 0xf0, 0x11, 0x00


	//----- nvinfo : EIATTR_KPARAM_INFO
	.align		4
.L_21:
        /*0048*/ 	.byte	0x04, 0x17
        /*004a*/ 	.short	(.L_23 - .L_22)
.L_22:
        /*004c*/ 	.word	0x00000000
        /*0050*/ 	.short	0x0003
        /*0052*/ 	.short	0x0010
        /*0054*/ 	.byte	0x00, 0xf0, 0x11, 0x00


	//----- nvinfo : EIATTR_KPARAM_INFO
	.align		4
.L_23:
        /*0058*/ 	.byte	0x04, 0x17
        /*005a*/ 	.short	(.L_25 - .L_24)
.L_24:
        /*005c*/ 	.word	0x00000000
        /*0060*/ 	.short	0x0002
        /*0062*/ 	.short	0x000c
        /*0064*/ 	.byte	0x00, 0xf0, 0x11, 0x00


	//----- nvinfo : EIATTR_KPARAM_INFO
	.align		4
.L_25:
        /*0068*/ 	.byte	0x04, 0x17
        /*006a*/ 	.short	(.L_27 - .L_26)
.L_26:
        /*006c*/ 	.word	0x00000000
        /*0070*/ 	.short	0x0001
        /*0072*/ 	.short	0x0008
        /*0074*/ 	.byte	0x00, 0xf0, 0x11, 0x00


	//----- nvinfo : EIATTR_KPARAM_INFO
	.align		4
.L_27:
        /*0078*/ 	.byte	0x04, 0x17
        /*007a*/ 	.short	(.L_29 - .L_28)
.L_28:
        /*007c*/ 	.word	0x00000000
        /*0080*/ 	.short	0x0000
        /*0082*/ 	.short	0x0000
        /*0084*/ 	.byte	0x00, 0xf5, 0x21, 0x00


	//----- nvinfo : EIATTR_SPARSE_MMA_MASK
	.align		4
.L_29:
        /*0088*/ 	.byte	0x03, 0x50
        /*008a*/ 	.short	0x0000


	//----- nvinfo : EIATTR_MAXREG_COUNT
	.align		4
        /*008c*/ 	.byte	0x03, 0x1b
        /*008e*/ 	.short	0x00ff


	//----- nvinfo : EIATTR_MERCURY_ISA_VERSION
	.align		4
        /*0090*/ 	.byte	0x03, 0x5f
        /*0092*/ 	.short	0x0101


	//----- nvinfo : EIATTR_VRC_CTA_INIT_COUNT
	.align		4
        /*0094*/ 	.byte	0x02, 0x4a
	.zero		1
	.zero		1


	//----- nvinfo : EIATTR_EXIT_INSTR_OFFSETS
	.align		4
        /*0098*/ 	.byte	0x04, 0x1c
        /*009a*/ 	.short	(.L_31 - .L_30)


	//   ....[0]....
.L_30:
        /*009c*/ 	.word	0x00000120


	//   ....[1]....
        /*00a0*/ 	.word	0x000007f0


	//----- nvinfo : EIATTR_CBANK_PARAM_SIZE
	.align		4
.L_31:
        /*00a4*/ 	.byte	0x03, 0x19
        /*00a6*/ 	.short	0x0024


	//----- nvinfo : EIATTR_PARAM_CBANK
	.align		4
        /*00a8*/ 	.byte	0x04, 0x0a
        /*00aa*/ 	.short	(.L_33 - .L_32)
	.align		4
.L_32:
        /*00ac*/ 	.word	index@(.nv.constant0._Z15kernel_multiplePiiiiiiii)
        /*00b0*/ 	.short	0x0380
        /*00b2*/ 	.short	0x0024


	//----- nvinfo : EIATTR_SW_WAR
	.align		4
.L_33:
        /*00b4*/ 	.byte	0x04, 0x36
        /*00b6*/ 	.short	(.L_35 - .L_34)
.L_34:
        /*00b8*/ 	.word	0x00000008
.L_35:


//--------------------- .nv.info._Z13kernel_singlePiiiiiii --------------------------
	.section	.nv.info._Z13kernel_singlePiiiiiii,"",@"SHT_CUDA_INFO"
	.sectionflags	@""
	.align	4


	//----- nvinfo : EIATTR_CUDA_API_VERSION
	.align		4
        /*0000*/ 	.byte	0x04, 0x37
        /*0002*/ 	.short	(.L_37 - .L_36)
.L_36:
        /*0004*/ 	.word	0x00000082


	//----- nvinfo : EIATTR_KPARAM_INFO
	.align		4
.L_37:
        /*0008*/ 	.byte	0x04, 0x17
        /*000a*/ 	.short	(.L_39 - .L_38)
.L_38:
        /*000c*/ 	.word	0x00000000
        /*0010*/ 	.short	0x0006
        /*0012*/ 	.short	0x001c
        /*0014*/ 	.byte	0x00, 0xf0, 0x11, 0x00


	//----- nvinfo : EIATTR_KPARAM_INFO
	.align		4
.L_39:
        /*0018*/ 	.byte	0x04, 0x17
        /*001a*/ 	.short	(.L_41 - .L_40)
.L_40:
        /*001c*/ 	.word	0x00000000
        /*0020*/ 	.short	0x0005
        /*0022*/ 	.short	0x0018
        /*0024*/ 	.byte	0x00, 0xf0, 0x11, 0x00


	//----- nvinfo : EIATTR_KPARAM_INFO
	.align		4
.L_41:
        /*0028*/ 	.byte	0x04, 0x17
        /*002a*/ 	.short	(.L_43 - .L_42)
.L_42:
        /*002c*/ 	.word	0x00000000
        /*0030*/ 	.short	0x0004
        /*0032*/ 	.short	0x0014
        /*0034*/ 	.byte	0x00, 0xf0, 0x11, 0x00


	//----- nvinfo : EIATTR_KPARAM_INFO
	.align		4
.L_43:
        /*0038*/ 	.byte	0x04, 0x17
        /*003a*/ 	.short	(.L_45 - .L_44)
.L_44:
        /*003c*/ 	.word	0x00000000
        /*0040*/ 	.short	0x0003
        /*0042*/ 	.short	0x0010
        /*0044*/ 	.byte	0x00, 0xf0, 0x11, 0x00


	//----- nvinfo : EIATTR_KPARAM_INFO
	.align		4
.L_45:
        /*0048*/ 	.byte	0x04, 0x17
        /*004a*/ 	.short	(.L_47 - .L_46)
.L_46:
        /*004c*/ 	.word	0x00000000
        /*0050*/ 	.short	0x0002
        /*0052*/ 	.short	0x000c
        /*0054*/ 	.byte	0x00, 0xf0, 0x11, 0x00


	//----- nvinfo : EIATTR_KPARAM_INFO
	.align		4
.L_47:
        /*0058*/ 	.byte	0x04, 0x17
        /*005a*/ 	.short	(.L_49 - .L_48)
.L_48:
        /*005c*/ 	.word	0x00000000
        /*0060*/ 	.short	0x0001
        /*0062*/ 	.short	0x0008
        /*0064*/ 	.byte	0x00, 0xf0, 0x11, 0x00


	//----- nvinfo : EIATTR_KPARAM_INFO
	.align		4
.L_49:
        /*0068*/ 	.byte	0x04, 0x17
        /*006a*/ 	.short	(.L_51 - .L_50)
.L_50:
        /*006c*/ 	.word	0x00000000
        /*0070*/ 	.short	0x0000
        /*0072*/ 	.short	0x0000
        /*0074*/ 	.byte	0x00, 0xf5, 0x21, 0x00


	//----- nvinfo : EIATTR_SPARSE_MMA_MASK
	.align		4
.L_51:
        /*0078*/ 	.byte	0x03, 0x50
        /*007a*/ 	.short	0x0000


	//----- nvinfo : EIATTR_MAXREG_COUNT
	.align		4
        /*007c*/ 	.byte	0x03, 0x1b
        /*007e*/ 	.short	0x00ff


	//----- nvinfo : EIATTR_MERCURY_ISA_VERSION
	.align		4
        /*0080*/ 	.byte	0x03, 0x5f
        /*0082*/ 	.short	0x0101


	//----- nvinfo : EIATTR_VRC_CTA_INIT_COUNT
	.align		4
        /*0084*/ 	.byte	0x02, 0x4a
	.zero		1
	.zero		1


	//----- nvinfo : EIATTR_EXIT_INSTR_OFFSETS
	.align		4
        /*0088*/ 	.byte	0x04, 0x1c
        /*008a*/ 	.short	(.L_53 - .L_52)


	//   ....[0]....
.L_52:
        /*008c*/ 	.word	0x00000100


	//   ....[1]....
        /*0090*/ 	.word	0x00000200


	//----- nvinfo : EIATTR_CBANK_PARAM_SIZE
	.align		4
.L_53:
        /*0094*/ 	.byte	0x03, 0x19
        /*0096*/ 	.short	0x0020


	//----- nvinfo : EIATTR_PARAM_CBANK
	.align		4
        /*0098*/ 	.byte	0x04, 0x0a
        /*009a*/ 	.short	(.L_55 - .L_54)
	.align		4
.L_54:
        /*009c*/ 	.word	index@(.nv.constant0._Z13kernel_singlePiiiiiii)
        /*00a0*/ 	.short	0x0380
        /*00a2*/ 	.short	0x0020


	//----- nvinfo : EIATTR_SW_WAR
	.align		4
.L_55:
        /*00a4*/ 	.byte	0x04, 0x36
        /*00a6*/ 	.short	(.L_57 - .L_56)
.L_56:
        /*00a8*/ 	.word	0x00000008
.L_57:


//--------------------- .nv.callgraph             --------------------------
	.section	.nv.callgraph,"",@"SHT_CUDA_CALLGRAPH"
	.align	4
	.sectionentsize	8
	.align		4
        /*0000*/ 	.word	0x00000000
	.align		4
        /*0004*/ 	.word	0xffffffff
	.align		4
        /*0008*/ 	.word	0x00000000
	.align		4
        /*000c*/ 	.word	0xfffffffe
	.align		4
        /*0010*/ 	.word	0x00000000
	.align		4
        /*0014*/ 	.word	0xfffffffd
	.align		4
        /*0018*/ 	.word	0x00000000
	.align		4
        /*001c*/ 	.word	0xfffffffc


//--------------------- .text._Z15kernel_multiplePiiiiiiii --------------------------
	.section	.text._Z15kernel_multiplePiiiiiiii,"ax",@progbits
	.align	128
        .global         _Z15kernel_multiplePiiiiiiii
        .type           _Z15kernel_multiplePiiiiiiii,@function
        .size           _Z15kernel_multiplePiiiiiiii,(.L_x_6 - _Z15kernel_multiplePiiiiiiii)
        .other          _Z15kernel_multiplePiiiiiiii,@"STO_CUDA_ENTRY STV_DEFAULT"
_Z15kernel_multiplePiiiiiiii:
.text._Z15kernel_multiplePiiiiiiii:
[----:B------:R-:W-:Y:S01]  /*0000*/  LDC R1, c[0x0][0x37c] ;  /* 0x0000df00ff017b82 */ /* 0x000fe20000000800 */
[----:B------:R-:W0:Y:S07]  /*0010*/  S2R R12, SR_CTAID.Y ;  /* 0x00000000000c7919 */ /* 0x000e2e0000002600 */
[----:B------:R-:W1:Y:S01]  /*0020*/  S2UR UR5, SR_CTAID.X ;  /* 0x00000000000579c3 */ /* 0x000e620000002500 */
[----:B------:R-:W1:Y:S01]  /*0030*/  LDCU UR4, c[0x0][0x360] ;  /* 0x00006c00ff0477ac */ /* 0x000e620008000800 */
[----:B------:R-:W0:Y:S01]  /*0040*/  S2R R5, SR_TID.Y ;  /* 0x0000000000057919 */ /* 0x000e220000002200 */
[----:B------:R-:W0:Y:S01]  /*0050*/  LDCU UR6, c[0x0][0x364] ;  /* 0x00006c80ff0677ac */ /* 0x000e220008000800 */
[----:B------:R-:W2:Y:S04]  /*0060*/  S2R R3, SR_TID.X ;  /* 0x0000000000037919 */ /* 0x000ea80000002100 */
[----:B------:R-:W2:Y:S01]  /*0070*/  LDC.64 R6, c[0x0][0x390] ;  /* 0x0000e400ff067b82 */ /* 0x000ea20000000a00 */
[----:B------:R-:W3:Y:S01]  /*0080*/  LDCU UR7, c[0x0][0x38c] ;  /* 0x00007180ff0777ac */ /* 0x000ee20008000800 */
[----:B------:R-:W4:Y:S01]  /*0090*/  LDCU UR8, c[0x0][0x398] ;  /* 0x00007300ff0877ac */ /* 0x000f220008000800 */
[----:B-1----:R-:W-:Y:S01]  /*00a0*/  UIMAD UR4, UR4, UR5, URZ ;  /* 0x00000005040472a4 */ /* 0x002fe2000f8e02ff */
[----:B------:R-:W1:Y:S01]  /*00b0*/  LDCU UR5, c[0x0][0x39c] ;  /* 0x00007380ff0577ac */ /* 0x000e620008000800 */
[----:B0-----:R-:W-:-:S04]  /*00c0*/  IMAD R12, R12, UR6, R5 ;  /* 0x000000060c0c7c24 */ /* 0x001fc8000f8e0205 */
[----:B--2---:R-:W-:Y:S02]  /*00d0*/  IADD3 R0, PT, PT, R6, UR4, R3 ;  /* 0x0000000406007c10 */ /* 0x004fe4000fffe003 */
[----:B---3--:R-:W-:Y:S02]  /*00e0*/  IADD3 R12, PT, PT, R12, UR7, RZ ;  /* 0x000000070c0c7c10 */ /* 0x008fe4000fffe0ff */
[----:B----4-:R-:W-:Y:S02]  /*00f0*/  ISETP.GE.AND P0, PT, R0, UR8, PT ;  /* 0x0000000800007c0c */ /* 0x010fe4000bf06270 */
[----:B-1----:R-:W-:Y:S02]  /*0100*/  MOV R13, UR5 ;  /* 0x00000005000d7c02 */ /* 0x002fe40008000f00 */
[----:B------:R-:W-:-:S13]  /*0110*/  ISETP.GE.OR P0, PT, R12, R7, P0 ;  /* 0x000000070c00720c */ /* 0x000fda0000706670 */
[----:B------:R-:W-:Y:S05]  /*0120*/  @P0 EXIT ;  /* 0x000000000000094d */ /* 0x000fea0003800000 */
[----:B------:R-:W0:Y:S01]  /*0130*/  LDC R17, c[0x0][0x39c] ;  /* 0x0000e700ff117b82 */ /* 0x000e220000000800 */
[----:B------:R-:W1:Y:S07]  /*0140*/  LDCU.64 UR4, c[0x0][0x358] ;  /* 0x00006b00ff0477ac */ /* 0x000e6e0008000a00 */
[----:B------:R-:W0:Y:S08]  /*0150*/  LDC R6, c[0x0][0x3a0] ;  /* 0x0000e800ff067b82 */ /* 0x000e300000000800 */
[----:B------:R-:W2:Y:S08]  /*0160*/  LDC R15, c[0x0][0x388] ;  /* 0x0000e200ff0f7b82 */ /* 0x000eb00000000800 */
[----:B------:R-:W3:Y:S01]  /*0170*/  LDC.64 R2, c[0x0][0x380] ;  /* 0x0000e000ff027b82 */ /* 0x000ee20000000a00 */
[----:B0-----:R-:W-:Y:S01]  /*0180*/  ISETP.GE.AND P0, PT, R17, R6, PT ;  /* 0x000000061100720c */ /* 0x001fe20003f06270 */
[----:B--2---:R-:W-:-:S04]  /*0190*/  IMAD R5, R12, R15, R0 ;  /* 0x0000000f0c057224 */ /* 0x004fc800078e0200 */
[----:B---3--:R-:W-:-:S05]  /*01a0*/  IMAD.WIDE R4, R5, 0x4, R2 ;  /* 0x0000000405047825 */ /* 0x008fca00078e0202 */
[----:B-1----:R0:W5:Y:S03]  /*01b0*/  LDG.E R9, desc[UR4][R4.64] ;  /* 0x0000000404097981 */ /* 0x002166000c1e1900 */
[----:B------:R-:W-:Y:S05]  /*01c0*/  @P0 BRA `(.L_x_0) ;  /* 0x0000000400840947 */ /* 0x000fea0003800000 */
[----:B------:R-:W-:Y:S01]  /*01d0*/  IMAD.IADD R16, R6, 0x1, -R17 ;  /* 0x0000000106107824 */ /* 0x000fe200078e0a11 */
[----:B------:R-:W-:-:S04]  /*01e0*/  IADD3 R6, PT, PT, R17, -R6, RZ ;  /* 0x8000000611067210 */ /* 0x000fc80007ffe0ff */
[----:B------:R-:W-:Y:S02]  /*01f0*/  ISETP.GT.U32.AND P1, PT, R6, -0x8, PT ;  /* 0xfffffff80600780c */ /* 0x000fe40003f24070 */
[----:B------:R-:W-:-:S04]  /*0200*/  LOP3.LUT R19, R16, 0x7, RZ, 0xc0, !PT ;  /* 0x0000000710137812 */ /* 0x000fc800078ec0ff */
[----:B------:R-:W-:-:S07]  /*0210*/  ISETP.NE.AND P0, PT, R19, RZ, PT ;  /* 0x000000ff1300720c */ /* 0x000fce0003f05270 */
[----:B------:R-:W-:Y:S06]  /*0220*/  @P1 BRA `(.L_x_1) ;  /* 0x0000000000ac1947 */ /* 0x000fec0003800000 */
[----:B------:R-:W-:Y:S01]  /*0230*/  LOP3.LUT R18, R16, 0xfffffff8, RZ, 0xc0, !PT ;  /* 0xfffffff810127812 */ /* 0x000fe200078ec0ff */
[----:B------:R-:W-:Y:S02]  /*0240*/  IMAD R14, R15, R17, R0 ;  /* 0x000000110f0e7224 */ /* 0x000fe400078e0200 */
[----:B------:R-:W-:Y:S02]  /*0250*/  IMAD R17, R12, R15, R17 ;  /* 0x0000000f0c117224 */ /* 0x000fe400078e0211 */
[----:B------:R-:W-:-:S07]  /*0260*/  IMAD.MOV R18, RZ, RZ, -R18 ;  /* 0x000000ffff127224 */ /* 0x000fce00078e0a12 */
.L_x_2:
[----:B------:R-:W-:-:S04]  /*0270*/  IMAD.WIDE R10, R14, 0x4, R2 ;  /* 0x000000040e0a7825 */ /* 0x000fc800078e0202 */
[----:B------:R-:W-:Y:S01]  /*0280*/  IMAD.WIDE R6, R17, 0x4, R2 ;  /* 0x0000000411067825 */ /* 0x000fe200078e0202 */
[----:B------:R-:W2:Y:S03]  /*0290*/  LDG.E R8, desc[UR4][R10.64] ;  /* 0x000000040a087981 */ /* 0x000ea6000c1e1900 */
[C---:B------:R-:W-:Y:S01]  /*02a0*/  IMAD.WIDE R24, R15.reuse, 0x4, R10 ;  /* 0x000000040f187825 */ /* 0x040fe200078e020a */
[----:B------:R-:W2:Y:S04]  /*02b0*/  LDG.E R26, desc[UR4][R6.64] ;  /* 0x00000004061a7981 */ /* 0x000ea8000c1e1900 */
[----:B------:R-:W3:Y:S01]  /*02c0*/  LDG.E R29, desc[UR4][R6.64+0x4] ;  /* 0x00000404061d7981 */ /* 0x000ee2000c1e1900 */
[----:B------:R-:W-:-:S03]  /*02d0*/  IMAD.WIDE R20, R15, 0x4, R24 ;  /* 0x000000040f147825 */ /* 0x000fc600078e0218 */
[----:B------:R-:W3:Y:S04]  /*02e0*/  LDG.E R10, desc[UR4][R24.64] ;  /* 0x00000004180a7981 */ /* 0x000ee8000c1e1900 */
[----:B------:R-:W4:Y:S04]  /*02f0*/  LDG.E R28, desc[UR4][R6.64+0x8] ;  /* 0x00000804061c7981 */ /* 0x000f28000c1e1900 */
[----:B------:R3:W4:Y:S01]  /*0300*/  LDG.E R27, desc[UR4][R20.64] ;  /* 0x00000004141b7981 */ /* 0x000722000c1e1900 */
[----:B------:R-:W-:-:S03]  /*0310*/  IMAD.WIDE R22, R15, 0x4, R20 ;  /* 0x000000040f167825 */ /* 0x000fc600078e0214 */
[----:B------:R-:W4:Y:S01]  /*0320*/  LDG.E R25, desc[UR4][R6.64+0x10] ;  /* 0x0000100406197981 */ /* 0x000f22000c1e1900 */
[----:B--2--5:R-:W-:Y:S01]  /*0330*/  VIADDMNMX R11, R8, R26, R9, PT ;  /* 0x0000001a080b7246 */ /* 0x024fe20003800109 */
[C---:B------:R-:W-:Y:S02]  /*0340*/  IMAD.WIDE R8, R15.reuse, 0x4, R22 ;  /* 0x000000040f087825 */ /* 0x040fe400078e0216 */
[----:B------:R1:W2:Y:S01]  /*0350*/  LDG.E R26, desc[UR4][R22.64] ;  /* 0x00000004161a7981 */ /* 0x0002a2000c1e1900 */
[----:B---3--:R-:W-:Y:S01]  /*0360*/  VIADDMNMX R20, R10, R29, R11, PT ;  /* 0x0000001d0a147246 */ /* 0x008fe2000380010b */
[----:B------:R-:W-:Y:S02]  /*0370*/  IMAD.WIDE R10, R15, 0x4, R8 ;  /* 0x000000040f0a7825 */ /* 0x000fe400078e0208 */
[----:B------:R-:W2:Y:S04]  /*0380*/  LDG.E R29, desc[UR4][R6.64+0xc] ;  /* 0x00000c04061d7981 */ /* 0x000ea8000c1e1900 */
[----:B------:R-:W3:Y:S01]  /*0390*/  LDG.E R8, desc[UR4][R8.64] ;  /* 0x0000000408087981 */ /* 0x000ee2000c1e1900 */
[----:B----4-:R-:W-:Y:S01]  /*03a0*/  VIADDMNMX R27, R27, R28, R20, PT ;  /* 0x0000001c1b1b7246 */ /* 0x010fe20003800114 */
[----:B------:R-:W-:-:S02]  /*03b0*/  IMAD.WIDE R20, R15, 0x4, R10 ;  /* 0x000000040f147825 */ /* 0x000fc400078e020a */
[----:B------:R-:W4:Y:S04]  /*03c0*/  LDG.E R28, desc[UR4][R6.64+0x14] ;  /* 0x00001404061c7981 */ /* 0x000f28000c1e1900 */
[----:B------:R-:W4:Y:S01]  /*03d0*/  LDG.E R10, desc[UR4][R10.64] ;  /* 0x000000040a0a7981 */ /* 0x000f22000c1e1900 */
[----:B-1----:R-:W-:-:S03]  /*03e0*/  IMAD.WIDE R22, R15, 0x4, R20 ;  /* 0x000000040f167825 */ /* 0x002fc600078e0214 */
[----:B------:R-:W4:Y:S04]  /*03f0*/  LDG.E R24, desc[UR4][R20.64] ;  /* 0x0000000414187981 */ /* 0x000f28000c1e1900 */
[----:B------:R-:W4:Y:S04]  /*0400*/  LDG.E R9, desc[UR4][R6.64+0x18] ;  /* 0x0000180406097981 */ /* 0x000f28000c1e1900 */
[----:B------:R-:W4:Y:S04]  /*0410*/  LDG.E R11, desc[UR4][R6.64+0x1c] ;  /* 0x00001c04060b7981 */ /* 0x000f28000c1e1900 */
[----:B------:R-:W4:Y:S01]  /*0420*/  LDG.E R22, desc[UR4][R22.64] ;  /* 0x0000000416167981 */ /* 0x000f22000c1e1900 */
[----:B------:R-:W-:-:S04]  /*0430*/  IADD3 R18, PT, PT, R18, 0x8, RZ ;  /* 0x0000000812127810 */ /* 0x000fc80007ffe0ff */
[----:B------:R-:W-:Y:S01]  /*0440*/  ISETP.NE.AND P1, PT, R18, RZ, PT ;  /* 0x000000ff1200720c */ /* 0x000fe20003f25270 */
[----:B------:R-:W-:Y:S01]  /*0450*/  VIADD R13, R13, 0x8 ;  /* 0x000000080d0d7836 */ /* 0x000fe20000000000 */
[----:B------:R-:W-:Y:S01]  /*0460*/  LEA R14, R15, R14, 0x3 ;  /* 0x0000000e0f0e7211 */ /* 0x000fe200078e18ff */
[----:B------:R-:W-:Y:S01]  /*0470*/  VIADD R17, R17, 0x8 ;  /* 0x0000000811117836 */ /* 0x000fe20000000000 */
[----:B--2---:R-:W-:-:S04]  /*0480*/  VIADDMNMX R26, R26, R29, R27, PT ;  /* 0x0000001d1a1a7246 */ /* 0x004fc8000380011b */
[----:B---3--:R-:W-:-:S04]  /*0490*/  VIADDMNMX R25, R8, R25, R26, PT ;  /* 0x0000001908197246 */ /* 0x008fc8000380011a */
[----:B----4-:R-:W-:-:S04]  /*04a0*/  VIADDMNMX R25, R10, R28, R25, PT ;  /* 0x0000001c0a197246 */ /* 0x010fc80003800119 */
[----:B------:R-:W-:-:S04]  /*04b0*/  VIADDMNMX R24, R24, R9, R25, PT ;  /* 0x0000000918187246 */ /* 0x000fc80003800119 */
[----:B------:R-:W-:Y:S01]  /*04c0*/  VIADDMNMX R9, R22, R11, R24, PT ;  /* 0x0000000b16097246 */ /* 0x000fe20003800118 */
[----:B------:R-:W-:Y:S06]  /*04d0*/  @P1 BRA `(.L_x_2) ;  /* 0xfffffffc00641947 */ /* 0x000fec000383ffff */
.L_x_1:
[----:B------:R-:W-:Y:S05]  /*04e0*/  @!P0 BRA `(.L_x_0) ;  /* 0x0000000000bc8947 */ /* 0x000fea0003800000 */
[----:B------:R-:W-:Y:S02]  /*04f0*/  ISETP.GE.U32.AND P0, PT, R19, 0x4, PT ;  /* 0x000000041300780c */ /* 0x000fe40003f06070 */
[----:B------:R-:W-:-:S04]  /*0500*/  LOP3.LUT R14, R16, 0x3, RZ, 0xc0, !PT ;  /* 0x00000003100e7812 */ /* 0x000fc800078ec0ff */
[----:B------:R-:W-:-:S07]  /*0510*/  ISETP.NE.AND P1, PT, R14, RZ, PT ;  /* 0x000000ff0e00720c */ /* 0x000fce0003f25270 */
[----:B------:R-:W-:Y:S06]  /*0520*/  @!P0 BRA `(.L_x_3) ;  /* 0x0000000000508947 */ /* 0x000fec0003800000 */
[-C--:B------:R-:W-:Y:S02]  /*0530*/  IMAD R23, R13, R15.reuse, R0 ;  /* 0x0000000f0d177224 */ /* 0x080fe400078e0200 */
[----:B------:R-:W-:Y:S02]  /*0540*/  IMAD R7, R12, R15, R13 ;  /* 0x0000000f0c077224 */ /* 0x000fe400078e020d */
[----:B------:R-:W-:-:S04]  /*0550*/  IMAD.WIDE R22, R23, 0x4, R2 ;  /* 0x0000000417167825 */ /* 0x000fc800078e0202 */
[----:B------:R-:W-:-:S04]  /*0560*/  IMAD.WIDE R6, R7, 0x4, R2 ;  /* 0x0000000407067825 */ /* 0x000fc800078e0202 */
[C---:B------:R-:W-:Y:S01]  /*0570*/  IMAD.WIDE R18, R15.reuse, 0x4, R22 ;  /* 0x000000040f127825 */ /* 0x040fe200078e0216 */
[----:B------:R-:W2:Y:S04]  /*0580*/  LDG.E R8, desc[UR4][R6.64] ;  /* 0x0000000406087981 */ /* 0x000ea8000c1e1900 */
[----:B------:R-:W2:Y:S01]  /*0590*/  LDG.E R22, desc[UR4][R22.64] ;  /* 0x0000000416167981 */ /* 0x000ea2000c1e1900 */
[----:B------:R-:W-:-:S03]  /*05a0*/  IMAD.WIDE R10, R15, 0x4, R18 ;  /* 0x000000040f0a7825 */ /* 0x000fc600078e0212 */
[----:B------:R-:W3:Y:S04]  /*05b0*/  LDG.E R18, desc[UR4][R18.64] ;  /* 0x0000000412127981 */ /* 0x000ee8000c1e1900 */
[----:B------:R-:W3:Y:S01]  /*05c0*/  LDG.E R17, desc[UR4][R6.64+0x4] ;  /* 0x0000040406117981 */ /* 0x000ee2000c1e1900 */
[----:B------:R-:W-:-:S03]  /*05d0*/  IMAD.WIDE R20, R15, 0x4, R10 ;  /* 0x000000040f147825 */ /* 0x000fc600078e020a */
[----:B------:R-:W4:Y:S04]  /*05e0*/  LDG.E R24, desc[UR4][R10.64] ;  /* 0x000000040a187981 */ /* 0x000f28000c1e1900 */
[----:B------:R-:W4:Y:S04]  /*05f0*/  LDG.E R25, desc[UR4][R6.64+0x8] ;  /* 0x0000080406197981 */ /* 0x000f28000c1e1900 */
[----:B------:R-:W4:Y:S04]  /*0600*/  LDG.E R27, desc[UR4][R6.64+0xc] ;  /* 0x00000c04061b7981 */ /* 0x000f28000c1e1900 */
[----:B------:R-:W4:Y:S01]  /*0610*/  LDG.E R20, desc[UR4][R20.64] ;  /* 0x0000000414147981 */ /* 0x000f22000c1e1900 */
[----:B------:R-:W-:-:S02]  /*0620*/  IADD3 R13, PT, PT, R13, 0x4, RZ ;  /* 0x000000040d0d7810 */ /* 0x000fc40007ffe0ff */
[----:B--2--5:R-:W-:-:S04]  /*0630*/  VIADDMNMX R8, R22, R8, R9, PT ;  /* 0x0000000816087246 */ /* 0x024fc80003800109 */
[----:B---3--:R-:W-:-:S04]  /*0640*/  VIADDMNMX R8, R18, R17, R8, PT ;  /* 0x0000001112087246 */ /* 0x008fc80003800108 */
[----:B----4-:R-:W-:-:S04]  /*0650*/  VIADDMNMX R8, R24, R25, R8, PT ;  /* 0x0000001918087246 */ /* 0x010fc80003800108 */
[----:B------:R-:W-:-:S07]  /*0660*/  VIADDMNMX R9, R20, R27, R8, PT ;  /* 0x0000001b14097246 */ /* 0x000fce0003800108 */
.L_x_3:
[----:B------:R-:W-:Y:S05]  /*0670*/  @!P1 BRA `(.L_x_0) ;  /* 0x0000000000589947 */ /* 0x000fea0003800000 */
[----:B------:R-:W-:Y:S02]  /*0680*/  ISETP.NE.AND P0, PT, R14, 0x1, PT ;  /* 0x000000010e00780c */ /* 0x000fe40003f05270 */
[----:B------:R-:W-:-:S04]  /*0690*/  LOP3.LUT R16, R16, 0x1, RZ, 0xc0, !PT ;  /* 0x0000000110107812 */ /* 0x000fc800078ec0ff */
[----:B------:R-:W-:-:S07]  /*06a0*/  ISETP.NE.U32.AND P1, PT, R16, 0x1, PT ;  /* 0x000000011000780c */ /* 0x000fce0003f25070 */
[-C--:B------:R-:W-:Y:S02]  /*06b0*/  @P0 IMAD R17, R13, R15.reuse, R0 ;  /* 0x0000000f0d110224 */ /* 0x080fe400078e0200 */
[----:B------:R-:W-:Y:S02]  /*06c0*/  @P0 IMAD R11, R12, R15, R13 ;  /* 0x0000000f0c0b0224 */ /* 0x000fe400078e020d */
[----:B------:R-:W-:-:S04]  /*06d0*/  @P0 IMAD.WIDE R16, R17, 0x4, R2 ;  /* 0x0000000411100825 */ /* 0x000fc800078e0202 */
[----:B------:R-:W-:Y:S01]  /*06e0*/  @P0 VIADD R13, R13, 0x2 ;  /* 0x000000020d0d0836 */ /* 0x000fe20000000000 */
[----:B------:R-:W2:Y:S01]  /*06f0*/  @P0 LDG.E R8, desc[UR4][R16.64] ;  /* 0x0000000410080981 */ /* 0x000ea2000c1e1900 */
[----:B------:R-:W-:-:S04]  /*0700*/  @P0 IMAD.WIDE R10, R11, 0x4, R2 ;  /* 0x000000040b0a0825 */ /* 0x000fc800078e0202 */
[-C--:B------:R-:W-:Y:S02]  /*0710*/  @!P1 IMAD R7, R12, R15.reuse, R13 ;  /* 0x0000000f0c079224 */ /* 0x080fe400078e020d */
[----:B------:R-:W-:Y:S02]  /*0720*/  @!P1 IMAD R19, R13, R15, R0 ;  /* 0x0000000f0d139224 */ /* 0x000fe400078e0200 */
[----:B------:R-:W-:Y:S01]  /*0730*/  @P0 IMAD.WIDE R12, R15, 0x4, R16 ;  /* 0x000000040f0c0825 */ /* 0x000fe200078e0210 */
[----:B------:R-:W2:Y:S03]  /*0740*/  @P0 LDG.E R0, desc[UR4][R10.64] ;  /* 0x000000040a000981 */ /* 0x000ea6000c1e1900 */
[--C-:B------:R-:W-:Y:S01]  /*0750*/  @!P1 IMAD.WIDE R6, R7, 0x4, R2.reuse ;  /* 0x0000000407069825 */ /* 0x100fe200078e0202 */
[----:B------:R-:W3:Y:S03]  /*0760*/  @P0 LDG.E R15, desc[UR4][R10.64+0x4] ;  /* 0x000004040a0f0981 */ /* 0x000ee6000c1e1900 */
[----:B------:R-:W-:Y:S01]  /*0770*/  @!P1 IMAD.WIDE R2, R19, 0x4, R2 ;  /* 0x0000000413029825 */ /* 0x000fe200078e0202 */
[----:B------:R-:W3:Y:S04]  /*0780*/  @P0 LDG.E R12, desc[UR4][R12.64] ;  /* 0x000000040c0c0981 */ /* 0x000ee8000c1e1900 */
[----:B------:R-:W4:Y:S04]  /*0790*/  @!P1 LDG.E R6, desc[UR4][R6.64] ;  /* 0x0000000406069981 */ /* 0x000f28000c1e1900 */
[----:B------:R-:W4:Y:S01]  /*07a0*/  @!P1 LDG.E R2, desc[UR4][R2.64] ;  /* 0x0000000402029981 */ /* 0x000f22000c1e1900 */
[----:B--2--5:R-:W-:-:S04]  /*07b0*/  @P0 VIADDMNMX R0, R8, R0, R9, PT ;  /* 0x0000000008000246 */ /* 0x024fc80003800109 */
[----:B---3--:R-:W-:-:S04]  /*07c0*/  @P0 VIADDMNMX R9, R12, R15, R0, PT ;  /* 0x0000000f0c090246 */ /* 0x008fc80003800100 */
[----:B----4-:R-:W-:-:S07]  /*07d0*/  @!P1 VIADDMNMX R9, R2, R6, R9, PT ;  /* 0x0000000602099246 */ /* 0x010fce0003800109 */
.L_x_0:
[----:B-----5:R-:W-:Y:S01]  /*07e0*/  STG.E desc[UR4][R4.64], R9 ;  /* 0x0000000904007986 */ /* 0x020fe2000c101904 */
[----:B------:R-:W-:Y:S05]  /*07f0*/  EXIT ;  /* 0x000000000000794d */ /* 0x000fea0003800000 */
.L_x_4:
[----:B------:R-:W-:-:S00]  /*0800*/  BRA `(.L_x_4) ;  /* 0xfffffffc00fc7947 */ /* 0x000fc0000383ffff */
[----:B------:R-:W-:-:S00]  /*0810*/  NOP ;  /* 0x0000000000007918 */ /* 0x000fc00000000000 */
        /* <DEDUP_REMOVED lines=14> */
.L_x_6:


//--------------------- .text._Z13kernel_singlePiiiiiii --------------------------
	.section	.text._Z13kernel_singlePiiiiiii,"ax",@progbits
	.align	128
        .global         _Z13kernel_singlePiiiiiii
        .type           _Z13kernel_singlePiiiiiii,@function
        .size           _Z13kernel_singlePiiiiiii,(.L_x_7 - _Z13kernel_singlePiiiiiii)
        .other          _Z13kernel_singlePiiiiiii,@"STO_CUDA_ENTRY STV_DEFAULT"
_Z13kernel_singlePiiiiiii:
.text._Z13kernel_singlePiiiiiii:
[----:B------:R-:W-:Y:S01]  /*0000*/  LDC R1, c[0x0][0x37c] ;  /* 0x0000df00ff017b82 */ /* 0x000fe20000000800 */
[----:B------:R-:W0:Y:S01]  /*0010*/  S2R R0, SR_CTAID.X ;  /* 0x0000000000007919 */ /* 0x000e220000002500 */
[----:B------:R-:W0:Y:S01]  /*0020*/  LDCU UR4, c[0x0][0x360] ;  /* 0x00006c00ff0477ac */ /* 0x000e220008000800 */
[----:B------:R-:W0:Y:S01]  /*0030*/  S2R R3, SR_TID.X ;  /* 0x0000000000037919 */ /* 0x000e220000002100 */
[----:B------:R-:W1:Y:S01]  /*0040*/  LDCU UR5, c[0x0][0x364] ;  /* 0x00006c80ff0577ac */ /* 0x000e620008000800 */
[----:B------:R-:W1:Y:S01]  /*0050*/  S2R R2, SR_CTAID.Y ;  /* 0x0000000000027919 */ /* 0x000e620000002600 */
[----:B------:R-:W2:Y:S01]  /*0060*/  LDCU.64 UR6, c[0x0][0x390] ;  /* 0x00007200ff0677ac */ /* 0x000ea20008000a00 */
[----:B------:R-:W1:Y:S01]  /*0070*/  S2R R5, SR_TID.Y ;  /* 0x0000000000057919 */ /* 0x000e620000002200 */
[----:B------:R-:W3:Y:S01]  /*0080*/  LDCU UR8, c[0x0][0x38c] ;  /* 0x00007180ff0877ac */ /* 0x000ee20008000800 */
[----:B------:R-:W4:Y:S01]  /*0090*/  LDCU UR9, c[0x0][0x398] ;  /* 0x00007300ff0977ac */ /* 0x000f220008000800 */
[----:B0-----:R-:W-:-:S05]  /*00a0*/  IMAD R0, R0, UR4, R3 ;  /* 0x0000000400007c24 */ /* 0x001fca000f8e0203 */
[----:B--2---:R-:W-:Y:S01]  /*00b0*/  IADD3 R0, PT, PT, R0, UR6, RZ ;  /* 0x0000000600007c10 */ /* 0x004fe2000fffe0ff */
[----:B-1----:R-:W-:-:S03]  /*00c0*/  IMAD R2, R2, UR5, R5 ;  /* 0x0000000502027c24 */ /* 0x002fc6000f8e0205 */
[----:B----4-:R-:W-:Y:S02]  /*00d0*/  ISETP.GE.AND P0, PT, R0, UR9, PT ;  /* 0x0000000900007c0c */ /* 0x010fe4000bf06270 */
[----:B---3--:R-:W-:-:S04]  /*00e0*/  IADD3 R5, PT, PT, R2, UR8, RZ ;  /* 0x0000000802057c10 */ /* 0x008fc8000fffe0ff */
[----:B------:R-:W-:-:S13]  /*00f0*/  ISETP.GE.OR P0, PT, R5, UR7, P0 ;  /* 0x0000000705007c0c */ /* 0x000fda0008706670 */
[----:B------:R-:W-:Y:S05]  /*0100*/  @P0 EXIT ;  /* 0x000000000000094d */ /* 0x000fea0003800000 */
[----:B------:R-:W0:Y:S01]  /*0110*/  LDC R11, c[0x0][0x39c] ;  /* 0x0000e700ff0b7b82 */ /* 0x000e220000000800 */
[----:B------:R-:W1:Y:S01]  /*0120*/  LDCU UR6, c[0x0][0x388] ;  /* 0x00007100ff0677ac */ /* 0x000e620008000800 */
[----:B------:R-:W2:Y:S06]  /*0130*/  LDCU.64 UR4, c[0x0][0x358] ;  /* 0x00006b00ff0477ac */ /* 0x000eac0008000a00 */
[----:B------:R-:W3:Y:S01]  /*0140*/  LDC.64 R2, c[0x0][0x380] ;  /* 0x0000e000ff027b82 */ /* 0x000ee20000000a00 */
[C---:B-1----:R-:W-:Y:S02]  /*0150*/  IMAD R9, R5.reuse, UR6, R0 ;  /* 0x0000000605097c24 */ /* 0x042fe4000f8e0200 */
[----:B0-----:R-:W-:-:S02]  /*0160*/  IMAD R7, R5, UR6, R11 ;  /* 0x0000000605077c24 */ /* 0x001fc4000f8e020b */
[----:B------:R-:W-:Y:S02]  /*0170*/  IMAD R11, R11, UR6, R0 ;  /* 0x000000060b0b7c24 */ /* 0x000fe4000f8e0200 */
[----:B---3--:R-:W-:-:S04]  /*0180*/  IMAD.WIDE R4, R7, 0x4, R2 ;  /* 0x0000000407047825 */ /* 0x008fc800078e0202 */
[--C-:B------:R-:W-:Y:S02]  /*0190*/  IMAD.WIDE R6, R11, 0x4, R2.reuse ;  /* 0x000000040b067825 */ /* 0x100fe400078e0202 */
[----:B--2---:R-:W2:Y:S02]  /*01a0*/  LDG.E R5, desc[UR4][R4.64] ;  /* 0x0000000404057981 */ /* 0x004ea4000c1e1900 */
[----:B------:R-:W-:Y:S02]  /*01b0*/  IMAD.WIDE R2, R9, 0x4, R2 ;  /* 0x0000000409027825 */ /* 0x000fe400078e0202 */
[----:B------:R-:W2:Y:S04]  /*01c0*/  LDG.E R6, desc[UR4][R6.64] ;  /* 0x0000000406067981 */ /* 0x000ea8000c1e1900 */
[----:B------:R-:W2:Y:S02]  /*01d0*/  LDG.E R0, desc[UR4][R2.64] ;  /* 0x0000000402007981 */ /* 0x000ea4000c1e1900 */
[----:B--2---:R-:W-:-:S05]  /*01e0*/  VIADDMNMX R9, R6, R5, R0, PT ;  /* 0x0000000506097246 */ /* 0x004fca0003800100 */
[----:B------:R-:W-:Y:S01]  /*01f0*/  STG.E desc[UR4][R2.64], R9 ;  /* 0x0000000902007986 */ /* 0x000fe2000c101904 */
[----:B------:R-:W-:Y:S05]  /*0200*/  EXIT ;  /* 0x000000000000794d */ /* 0x000fea0003800000 */
.L_x_5:
        /* <DEDUP_REMOVED lines=15> */
.L_x_7:


//--------------------- .nv.shared.reserved.0     --------------------------
	.section	.nv.shared.reserved.0,"aw",@nobits
	.weak		__nv_reservedSMEM_offset_0_alias
	.size		__nv_reservedSMEM_offset_0_alias, 0, 64
	.other		__nv_reservedSMEM_offset_0_alias,@"STO_CUDA_RESERVED_SHARED STV_DEFAULT"
__nv_reservedSMEM_offset_0_alias:
	.zero		0
	.zero		64


//--------------------- .nv.constant0._Z15kernel_multiplePiiiiiiii --------------------------
	.section	.nv.constant0._Z15kernel_multiplePiiiiiiii,"a",@progbits
	.sectionflags	@""
	.align	4
.nv.constant0._Z15kernel_multiplePiiiiiiii:
	.zero		932


//--------------------- .nv.constant0._Z13kernel_singlePiiiiiii --------------------------
	.section	.nv.constant0._Z13kernel_singlePiiiiiii,"a",@progbits
	.sectionflags	@""
	.align	4
.nv.constant0._Z13kernel_singlePiiiiiii:
	.zero		928


//--------------------- SYMBOLS --------------------------

	.type		.nv.reservedSmem.offset0,@object
	.size		.nv.reservedSmem.offset0,0x4
